	.headerflags	@"EF_CUDA_TEXMODE_UNIFIED EF_CUDA_64BIT_ADDRESS EF_CUDA_ACCELERATORS EF_CUDA_SM90 EF_CUDA_VIRTUAL_SM(EF_CUDA_SM90)"
	.elftype	@"ET_EXEC"


//--------------------- .nv.info                  --------------------------
	.section	.nv.info,"",@"SHT_CUDA_INFO"
	.align	4


	//----- nvinfo : EIATTR_REGCOUNT
	.align		4
        /*0000*/ 	.byte	0x04, 0x2f
        /*0002*/ 	.short	(.L_1 - .L_0)
	.align		4
.L_0:
        /*0004*/ 	.word	index@(triton_poi_fused_max_pool2d_with_indices_60)
        /*0008*/ 	.word	0x0000001f


	//----- nvinfo : EIATTR_MIN_STACK_SIZE
	.align		4
.L_1:
        /*000c*/ 	.byte	0x04, 0x12
        /*000e*/ 	.short	(.L_3 - .L_2)
	.align		4
.L_2:
        /*0010*/ 	.word	index@(triton_poi_fused_max_pool2d_with_indices_60)
        /*0014*/ 	.word	0x00000000


	//----- nvinfo : EIATTR_FRAME_SIZE
	.align		4
.L_3:
        /*0018*/ 	.byte	0x04, 0x11
        /*001a*/ 	.short	(.L_5 - .L_4)
	.align		4
.L_4:
        /*001c*/ 	.word	index@(triton_poi_fused_max_pool2d_with_indices_60)
        /*0020*/ 	.word	0x00000000


	//----- nvinfo : EIATTR_MIN_STACK_SIZE
	.align		4
.L_5:
        /*0024*/ 	.byte	0x04, 0x12
        /*0026*/ 	.short	(.L_7 - .L_6)
	.align		4
.L_6:
        /*0028*/ 	.word	index@(triton_poi_fused_max_pool2d_with_indices_60)
        /*002c*/ 	.word	0x00000000
.L_7:


//--------------------- .nv.info.triton_poi_fused_max_pool2d_with_indices_60 --------------------------
	.section	.nv.info.triton_poi_fused_max_pool2d_with_indices_60,"",@"SHT_CUDA_INFO"
	.sectionflags	@""
	.align	4


	//----- nvinfo : EIATTR_CUDA_API_VERSION
	.align		4
        /*0000*/ 	.byte	0x04, 0x37
        /*0002*/ 	.short	(.L_9 - .L_8)
.L_8:
        /*0004*/ 	.word	0x0000007c


	//----- nvinfo : EIATTR_KPARAM_INFO
	.align		4
.L_9:
        /*0008*/ 	.byte	0x04, 0x17
        /*000a*/ 	.short	(.L_11 - .L_10)
.L_10:
        /*000c*/ 	.word	0x00000000
        /*0010*/ 	.short	0x0003
        /*0012*/ 	.short	0x0018
        /*0014*/ 	.byte	0x00, 0xf0, 0x11, 0x00


	//----- nvinfo : EIATTR_KPARAM_INFO
	.align		4
.L_11:
        /*0018*/ 	.byte	0x04, 0x17
        /*001a*/ 	.short	(.L_13 - .L_12)
.L_12:
        /*001c*/ 	.word	0x00000000
        /*0020*/ 	.short	0x0002
        /*0022*/ 	.short	0x0010
        /*0024*/ 	.byte	0x00, 0xf4, 0x21, 0x00


	//----- nvinfo : EIATTR_KPARAM_INFO
	.align		4
.L_13:
        /*0028*/ 	.byte	0x04, 0x17
        /*002a*/ 	.short	(.L_15 - .L_14)
.L_14:
        /*002c*/ 	.word	0x00000000
        /*0030*/ 	.short	0x0001
        /*0032*/ 	.short	0x0008
        /*0034*/ 	.byte	0x00, 0xf4, 0x21, 0x00


	//----- nvinfo : EIATTR_KPARAM_INFO
	.align		4
.L_15:
        /*0038*/ 	.byte	0x04, 0x17
        /*003a*/ 	.short	(.L_17 - .L_16)
.L_16:
        /*003c*/ 	.word	0x00000000
        /*0040*/ 	.short	0x0000
        /*0042*/ 	.short	0x0000
        /*0044*/ 	.byte	0x00, 0xf4, 0x21, 0x00


	//----- nvinfo : EIATTR_SPARSE_MMA_MASK
	.align		4
.L_17:
        /*0048*/ 	.byte	0x03, 0x50
        /*004a*/ 	.short	0x0000


	//----- nvinfo : EIATTR_MAXREG_COUNT
	.align		4
        /*004c*/ 	.byte	0x03, 0x1b
        /*004e*/ 	.short	0x00ff


	//----- nvinfo : EIATTR_EXIT_INSTR_OFFSETS
	.align		4
        /*0050*/ 	.byte	0x04, 0x1c
        /*0052*/ 	.short	(.L_19 - .L_18)


	//   ....[0]....
.L_18:
        /*0054*/ 	.word	0x00001040


	//   ....[1]....
        /*0058*/ 	.word	0x00001060


	//----- nvinfo : EIATTR_REQNTID
	.align		4
.L_19:
        /*005c*/ 	.byte	0x04, 0x10
        /*005e*/ 	.short	(.L_21 - .L_20)
.L_20:
        /*0060*/ 	.word	0x00000080
        /*0064*/ 	.word	0x00000001
        /*0068*/ 	.word	0x00000001


	//----- nvinfo : EIATTR_CBANK_PARAM_SIZE
	.align		4
.L_21:
        /*006c*/ 	.byte	0x03, 0x19
        /*006e*/ 	.short	0x001c


	//----- nvinfo : EIATTR_PARAM_CBANK
	.align		4
        /*0070*/ 	.byte	0x04, 0x0a
        /*0072*/ 	.short	(.L_23 - .L_22)
	.align		4
.L_22:
        /*0074*/ 	.word	index@(.nv.constant0.triton_poi_fused_max_pool2d_with_indices_60)
        /*0078*/ 	.short	0x0210
        /*007a*/ 	.short	0x001c


	//----- nvinfo : EIATTR_SW_WAR
	.align		4
.L_23:
        /*007c*/ 	.byte	0x04, 0x36
        /*007e*/ 	.short	(.L_25 - .L_24)
.L_24:
        /*0080*/ 	.word	0x00000008
.L_25:


//--------------------- .nv.callgraph             --------------------------
	.section	.nv.callgraph,"",@"SHT_CUDA_CALLGRAPH"
	.align	4
	.sectionentsize	8
	.align		4
        /*0000*/ 	.word	0x00000000
	.align		4
        /*0004*/ 	.word	0xffffffff
	.align		4
        /*0008*/ 	.word	0x00000000
	.align		4
        /*000c*/ 	.word	0xfffffffe
	.align		4
        /*0010*/ 	.word	0x00000000
	.align		4
        /*0014*/ 	.word	0xfffffffd
	.align		4
        /*0018*/ 	.word	0x00000000
	.align		4
        /*001c*/ 	.word	0xfffffffc


//--------------------- .text.triton_poi_fused_max_pool2d_with_indices_60 --------------------------
	.section	.text.triton_poi_fused_max_pool2d_with_indices_60,"ax",@progbits
	.align	128
        .global         triton_poi_fused_max_pool2d_with_indices_60
        .type           triton_poi_fused_max_pool2d_with_indices_60,@function
        .size           triton_poi_fused_max_pool2d_with_indices_60,(.L_x_1 - triton_poi_fused_max_pool2d_with_indices_60)
        .other          triton_poi_fused_max_pool2d_with_indices_60,@"STO_CUDA_ENTRY STV_DEFAULT"
triton_poi_fused_max_pool2d_with_indices_60:
.text.triton_poi_fused_max_pool2d_with_indices_60:
[----:B------:R-:W0:Y:S02]  /*0000*/  LDC R1, c[0x0][0x28] ;  /* 0x00000a00ff017b82 */ /* 0x000e240000000800 */
[----:B------:R-:W1:Y:S01]  /*0010*/  S2R R0, SR_TID.X ;  /* 0x0000000000007919 */ /* 0x000e620000002100 */
[----:B------:R-:W-:Y:S02]  /*0020*/  CS2R R12, SRZ ;  /* 0x00000000000c7805 */ /* 0x000fe4000001ff00 */
[----:B------:R-:W-:Y:S02]  /*0030*/  CS2R R14, SRZ ;  /* 0x00000000000e7805 */ /* 0x000fe4000001ff00 */
[----:B------:R-:W-:Y:S01]  /*0040*/  CS2R R10, SRZ ;  /* 0x00000000000a7805 */ /* 0x000fe2000001ff00 */
[----:B------:R-:W2:Y:S01]  /*0050*/  S2R R5, SR_CTAID.X ;  /* 0x0000000000057919 */ /* 0x000ea20000002500 */
[----:B------:R-:W-:Y:S01]  /*0060*/  ULDC.64 UR4, c[0x0][0x208] ;  /* 0x0000820000047ab9 */ /* 0x000fe20000000a00 */
[----:B------:R-:W-:Y:S01]  /*0070*/  ULDC.64 UR6, c[0x0][0x220] ;  /* 0x0000880000067ab9 */ /* 0x000fe20000000a00 */
[----:B-1----:R-:W-:-:S05]  /*0080*/  IMAD.SHL.U32 R0, R0, 0x4, RZ ;  /* 0x0000000400007824 */ /* 0x002fca00078e00ff */
[----:B------:R-:W-:-:S05]  /*0090*/  LOP3.LUT R0, R0, 0x1fc, RZ, 0xc0, !PT ;  /* 0x000001fc00007812 */ /* 0x000fca00078ec0ff */
[----:B--2---:R-:W-:-:S04]  /*00a0*/  IMAD R5, R5, 0x200, R0 ;  /* 0x0000020005057824 */ /* 0x004fc800078e0200 */
[----:B------:R-:W-:-:S04]  /*00b0*/  IMAD.HI R0, R5, 0x3e0f83e1, RZ ;  /* 0x3e0f83e105007827 */ /* 0x000fc800078e02ff */
[C---:B------:R-:W-:Y:S01]  /*00c0*/  VIADD R19, R5.reuse, 0xfffff5b0 ;  /* 0xfffff5b005137836 */ /* 0x040fe20000000000 */
[----:B------:R-:W-:Y:S01]  /*00d0*/  SHF.R.U32.HI R3, RZ, 0x1f, R0 ;  /* 0x0000001fff037819 */ /* 0x000fe20000011600 */
[----:B------:R-:W-:-:S03]  /*00e0*/  VIADD R21, R5, 0xfffff7c0 ;  /* 0xfffff7c005157836 */ /* 0x000fc60000000000 */
[CC--:B------:R-:W-:Y:S02]  /*00f0*/  LEA.HI.SX32 R4, R0.reuse, R3.reuse, 0x19 ;  /* 0x0000000300047211 */ /* 0x0c0fe400078fcaff */
[----:B------:R-:W-:Y:S02]  /*0100*/  LEA.HI.SX32 R0, R0, R3, 0x17 ;  /* 0x0000000300007211 */ /* 0x000fe400078fbaff */
[----:B------:R-:W-:Y:S01]  /*0110*/  LEA.HI R6, R4, R4, RZ, 0x2 ;  /* 0x0000000404067211 */ /* 0x000fe200078f10ff */
[----:B------:R-:W1:Y:S01]  /*0120*/  LDC.64 R2, c[0x0][0x210] ;  /* 0x00008400ff027b82 */ /* 0x000e620000000a00 */
[----:B------:R-:W-:Y:S02]  /*0130*/  LEA.HI R8, R0, R0, RZ, 0x2 ;  /* 0x0000000000087211 */ /* 0x000fe400078f10ff */
[----:B------:R-:W-:Y:S02]  /*0140*/  LOP3.LUT R7, R6, 0xfffffffc, RZ, 0xc0, !PT ;  /* 0xfffffffc06077812 */ /* 0x000fe400078ec0ff */
[----:B------:R-:W-:-:S03]  /*0150*/  LOP3.LUT R9, R8, 0xfffffffc, RZ, 0xc0, !PT ;  /* 0xfffffffc08097812 */ /* 0x000fc600078ec0ff */
[----:B------:R-:W-:Y:S02]  /*0160*/  IMAD.IADD R4, R4, 0x1, -R7 ;  /* 0x0000000104047824 */ /* 0x000fe400078e0a07 */
[----:B------:R-:W-:Y:S01]  /*0170*/  IMAD.IADD R7, R0, 0x1, -R9 ;  /* 0x0000000100077824 */ /* 0x000fe200078e0a09 */
[----:B------:R-:W-:Y:S02]  /*0180*/  CS2R R8, SRZ ;  /* 0x0000000000087805 */ /* 0x000fe4000001ff00 */
[C---:B------:R-:W-:Y:S02]  /*0190*/  ISETP.GT.AND P2, PT, R4.reuse, RZ, PT ;  /* 0x000000ff0400720c */ /* 0x040fe40003f44270 */
[----:B------:R-:W-:Y:S02]  /*01a0*/  ISETP.GT.AND P1, PT, R4, -0x1, PT ;  /* 0xffffffff0400780c */ /* 0x000fe40003f24270 */
[C---:B------:R-:W-:Y:S02]  /*01b0*/  ISETP.GT.AND P0, PT, R7.reuse, RZ, P2 ;  /* 0x000000ff0700720c */ /* 0x040fe40001704270 */
[----:B------:R-:W-:-:S02]  /*01c0*/  ISETP.GT.AND P1, PT, R7, RZ, P1 ;  /* 0x000000ff0700720c */ /* 0x000fc40000f24270 */
[C---:B------:R-:W-:Y:S02]  /*01d0*/  ISETP.LT.AND P0, PT, R5.reuse, 0x8400, P0 ;  /* 0x000084000500780c */ /* 0x040fe40000701270 */
[----:B------:R-:W-:Y:S01]  /*01e0*/  ISETP.LT.AND P1, PT, R5, 0x8400, P1 ;  /* 0x000084000500780c */ /* 0x000fe20000f21270 */
[----:B-1----:R-:W-:-:S04]  /*01f0*/  IMAD.WIDE R18, R19, 0x4, R2 ;  /* 0x0000000413127825 */ /* 0x002fc800078e0202 */
[----:B------:R-:W-:-:S06]  /*0200*/  IMAD.WIDE R20, R21, 0x4, R2 ;  /* 0x0000000415147825 */ /* 0x000fcc00078e0202 */
[----:B------:R-:W2:Y:S04]  /*0210*/  @P0 LDG.E.128 R12, desc[UR4][R18.64] ;  /* 0x00000004120c0981 */ /* 0x000ea8000c1e1d00 */
[----:B------:R1:W3:Y:S01]  /*0220*/  @P1 LDG.E.128 R8, desc[UR4][R20.64] ;  /* 0x0000000414081981 */ /* 0x0002e2000c1e1d00 */
[----:B------:R-:W-:Y:S02]  /*0230*/  VIADD R0, R4, 0x1 ;  /* 0x0000000104007836 */ /* 0x000fe40000000000 */
[----:B-1----:R-:W-:-:S04]  /*0240*/  VIADD R21, R5, 0xfffff9d0 ;  /* 0xfffff9d005157836 */ /* 0x002fc80000000000 */
[----:B------:R-:W-:Y:S01]  /*0250*/  IMAD.WIDE R20, R21, 0x4, R2 ;  /* 0x0000000415147825 */ /* 0x000fe200078e0202 */
[----:B------:R-:W-:-:S04]  /*0260*/  ISETP.GT.AND P2, PT, R7, -0x1, P2 ;  /* 0xffffffff0700780c */ /* 0x000fc80001744270 */
[----:B------:R-:W-:Y:S02]  /*0270*/  ISETP.LT.AND P2, PT, R5, 0x8400, P2 ;  /* 0x000084000500780c */ /* 0x000fe40001741270 */
[----:B--2---:R-:W-:Y:S02]  /*0280*/  SEL R23, R12, 0xff800000, P0 ;  /* 0xff8000000c177807 */ /* 0x004fe40000000000 */
[----:B------:R-:W-:Y:S02]  /*0290*/  SEL R13, R13, 0xff800000, P0 ;  /* 0xff8000000d0d7807 */ /* 0x000fe40000000000 */
[----:B---3--:R-:W-:Y:S02]  /*02a0*/  SEL R16, R8, 0xff800000, P1 ;  /* 0xff80000008107807 */ /* 0x008fe40000800000 */
[----:B------:R-:W-:Y:S02]  /*02b0*/  SEL R6, R9, 0xff800000, P1 ;  /* 0xff80000009067807 */ /* 0x000fe40000800000 */
[----:B------:R-:W-:-:S02]  /*02c0*/  CS2R R8, SRZ ;  /* 0x0000000000087805 */ /* 0x000fc4000001ff00 */
[----:B------:R-:W-:Y:S02]  /*02d0*/  FSETP.GT.AND P3, PT, R16, R23, PT ;  /* 0x000000171000720b */ /* 0x000fe40003f64000 */
[----:B------:R-:W-:Y:S02]  /*02e0*/  SEL R14, R14, 0xff800000, P0 ;  /* 0xff8000000e0e7807 */ /* 0x000fe40000000000 */
[----:B------:R-:W-:Y:S02]  /*02f0*/  SEL R17, R10, 0xff800000, P1 ;  /* 0xff8000000a117807 */ /* 0x000fe40000800000 */
[----:B------:R-:W-:Y:S02]  /*0300*/  FSETP.GT.AND P5, PT, R6, R13, PT ;  /* 0x0000000d0600720b */ /* 0x000fe40003fa4000 */
[----:B------:R-:W-:Y:S02]  /*0310*/  SEL R15, R15, 0xff800000, P0 ;  /* 0xff8000000f0f7807 */ /* 0x000fe40000000000 */
[----:B------:R-:W-:-:S02]  /*0320*/  FSETP.GT.AND P6, PT, R17, R14, PT ;  /* 0x0000000e1100720b */ /* 0x000fc40003fc4000 */
[----:B------:R-:W-:Y:S02]  /*0330*/  SEL R18, R11, 0xff800000, P1 ;  /* 0xff8000000b127807 */ /* 0x000fe40000800000 */
[----:B------:R-:W-:Y:S02]  /*0340*/  CS2R R10, SRZ ;  /* 0x00000000000a7805 */ /* 0x000fe4000001ff00 */
[----:B------:R-:W-:Y:S02]  /*0350*/  FSETP.NAN.AND P0, PT, R16, R16, PT ;  /* 0x000000101000720b */ /* 0x000fe40003f08000 */
[----:B------:R-:W-:Y:S02]  /*0360*/  FSETP.GT.AND P4, PT, R18, R15, PT ;  /* 0x0000000f1200720b */ /* 0x000fe40003f84000 */
[----:B------:R-:W-:Y:S02]  /*0370*/  @!P3 SEL R16, R16, R23, P0 ;  /* 0x000000171010b207 */ /* 0x000fe40000000000 */
[----:B------:R-:W-:-:S02]  /*0380*/  FSETP.NAN.AND P1, PT, R6, R6, PT ;  /* 0x000000060600720b */ /* 0x000fc40003f28000 */
[C---:B------:R-:W-:Y:S02]  /*0390*/  FSETP.NAN.AND P0, PT, R17.reuse, R17, PT ;  /* 0x000000111100720b */ /* 0x040fe40003f08000 */
[----:B------:R-:W-:Y:S02]  /*03a0*/  @!P5 SEL R6, R6, R13, P1 ;  /* 0x0000000d0606d207 */ /* 0x000fe40000800000 */
[----:B------:R-:W-:Y:S02]  /*03b0*/  @!P6 SEL R17, R17, R14, P0 ;  /* 0x0000000e1111e207 */ /* 0x000fe40000000000 */
[----:B------:R-:W-:Y:S02]  /*03c0*/  FSETP.NAN.AND P1, PT, R18, R18, PT ;  /* 0x000000121200720b */ /* 0x000fe40003f28000 */
[----:B------:R-:W-:Y:S02]  /*03d0*/  ISETP.GE.U32.AND P0, PT, R0, 0x4, PT ;  /* 0x000000040000780c */ /* 0x000fe40003f06070 */
[----:B------:R-:W-:-:S02]  /*03e0*/  @!P4 SEL R18, R18, R15, P1 ;  /* 0x0000000f1212c207 */ /* 0x000fc40000800000 */
[----:B------:R-:W-:-:S04]  /*03f0*/  ISETP.GT.AND P1, PT, R7, RZ, !P0 ;  /* 0x000000ff0700720c */ /* 0x000fc80004724270 */
[----:B------:R-:W-:-:S13]  /*0400*/  ISETP.LT.AND P1, PT, R5, 0x8400, P1 ;  /* 0x000084000500780c */ /* 0x000fda0000f21270 */
[----:B------:R1:W2:Y:S01]  /*0410*/  @P1 LDG.E.128 R8, desc[UR4][R20.64] ;  /* 0x0000000414081981 */ /* 0x0002a2000c1e1d00 */
[----:B------:R-:W-:Y:S01]  /*0420*/  VIADD R23, R5, 0xfffffdf0 ;  /* 0xfffffdf005177836 */ /* 0x000fe20000000000 */
[----:B------:R-:W-:Y:S02]  /*0430*/  CS2R R12, SRZ ;  /* 0x00000000000c7805 */ /* 0x000fe4000001ff00 */
[----:B------:R-:W-:Y:S01]  /*0440*/  CS2R R14, SRZ ;  /* 0x00000000000e7805 */ /* 0x000fe2000001ff00 */
[----:B------:R-:W-:-:S05]  /*0450*/  IMAD.WIDE R22, R23, 0x4, R2 ;  /* 0x0000000417167825 */ /* 0x000fca00078e0202 */
[----:B------:R3:W4:Y:S01]  /*0460*/  @P2 LDG.E.128 R12, desc[UR4][R22.64] ;  /* 0x00000004160c2981 */ /* 0x000722000c1e1d00 */
[----:B-1----:R-:W-:Y:S02]  /*0470*/  SEL R20, RZ, 0x1, !P4 ;  /* 0x00000001ff147807 */ /* 0x002fe40006000000 */
[----:B------:R-:W-:Y:S02]  /*0480*/  SEL R25, RZ, 0x1, !P6 ;  /* 0x00000001ff197807 */ /* 0x000fe40007000000 */
[----:B------:R-:W-:Y:S01]  /*0490*/  SEL R26, RZ, 0x1, !P5 ;  /* 0x00000001ff1a7807 */ /* 0x000fe20006800000 */
[----:B---3--:R-:W-:Y:S01]  /*04a0*/  IMAD.WIDE R22, R5, 0x4, R2 ;  /* 0x0000000405167825 */ /* 0x008fe200078e0202 */
[----:B------:R-:W-:-:S04]  /*04b0*/  ISETP.GT.AND P0, PT, R7, -0x1, !P0 ;  /* 0xffffffff0700780c */ /* 0x000fc80004704270 */
[----:B------:R-:W-:Y:S02]  /*04c0*/  ISETP.LT.AND P0, PT, R5, 0x8400, P0 ;  /* 0x000084000500780c */ /* 0x000fe40000701270 */
[----:B--2---:R-:W-:Y:S02]  /*04d0*/  SEL R11, R11, 0xff800000, P1 ;  /* 0xff8000000b0b7807 */ /* 0x004fe40000800000 */
[----:B------:R-:W-:Y:S02]  /*04e0*/  SEL R10, R10, 0xff800000, P1 ;  /* 0xff8000000a0a7807 */ /* 0x000fe40000800000 */
[----:B------:R-:W-:Y:S02]  /*04f0*/  FSETP.NAN.AND P4, PT, R11, R11, PT ;  /* 0x0000000b0b00720b */ /* 0x000fe40003f88000 */
[----:B------:R-:W-:Y:S02]  /*0500*/  FSETP.NAN.AND P6, PT, R10, R10, PT ;  /* 0x0000000a0a00720b */ /* 0x000fe40003fc8000 */
[----:B------:R-:W-:-:S02]  /*0510*/  SEL R9, R9, 0xff800000, P1 ;  /* 0xff80000009097807 */ /* 0x000fc40000800000 */
[----:B------:R-:W-:Y:S02]  /*0520*/  SEL R19, R8, 0xff800000, P1 ;  /* 0xff80000008137807 */ /* 0x000fe40000800000 */
[----:B------:R-:W-:Y:S02]  /*0530*/  FSETP.GEU.AND P5, PT, R18, R11, PT ;  /* 0x0000000b1200720b */ /* 0x000fe40003fae000 */
[----:B------:R-:W-:Y:S02]  /*0540*/  FSETP.NAN.AND P1, PT, R9, R9, PT ;  /* 0x000000090900720b */ /* 0x000fe40003f28000 */
[----:B------:R-:W-:Y:S02]  /*0550*/  SEL R8, RZ, 0x1, !P3 ;  /* 0x00000001ff087807 */ /* 0x000fe40005800000 */
[----:B------:R-:W-:Y:S02]  /*0560*/  @!P4 SEL R11, R11, R18, !P5 ;  /* 0x000000120b0bc207 */ /* 0x000fe40006800000 */
[----:B------:R-:W-:-:S02]  /*0570*/  FSETP.GEU.AND P3, PT, R17, R10, PT ;  /* 0x0000000a1100720b */ /* 0x000fc40003f6e000 */
[----:B------:R-:W-:Y:S02]  /*0580*/  FSETP.NAN.AND P4, PT, R19, R19, PT ;  /* 0x000000131300720b */ /* 0x000fe40003f88000 */
[----:B------:R-:W-:Y:S02]  /*0590*/  @!P6 SEL R10, R10, R17, !P3 ;  /* 0x000000110a0ae207 */ /* 0x000fe40005800000 */
[----:B------:R-:W-:Y:S02]  /*05a0*/  FSETP.GEU.AND P6, PT, R6, R9, PT ;  /* 0x000000090600720b */ /* 0x000fe40003fce000 */
[----:B----4-:R-:W-:Y:S02]  /*05b0*/  SEL R18, R13, 0xff800000, P2 ;  /* 0xff8000000d127807 */ /* 0x010fe40001000000 */
[----:B------:R-:W-:Y:S02]  /*05c0*/  @!P1 SEL R9, R9, R6, !P6 ;  /* 0x0000000609099207 */ /* 0x000fe40007000000 */
[----:B------:R-:W-:-:S02]  /*05d0*/  FSETP.GEU.AND P1, PT, R16, R19, PT ;  /* 0x000000131000720b */ /* 0x000fc40003f2e000 */
[----:B------:R-:W-:Y:S02]  /*05e0*/  SEL R6, R12, 0xff800000, P2 ;  /* 0xff8000000c067807 */ /* 0x000fe40001000000 */
[----:B------:R-:W-:Y:S02]  /*05f0*/  @!P4 SEL R19, R19, R16, !P1 ;  /* 0x000000101313c207 */ /* 0x000fe40004800000 */
[----:B------:R-:W-:Y:S02]  /*0600*/  FSETP.NAN.AND P4, PT, R6, R6, PT ;  /* 0x000000060600720b */ /* 0x000fe40003f88000 */
[----:B------:R-:W-:Y:S02]  /*0610*/  SEL R20, R20, 0x2, P5 ;  /* 0x0000000214147807 */ /* 0x000fe40002800000 */
[----:B------:R-:W-:Y:S02]  /*0620*/  FSETP.NAN.AND P5, PT, R18, R18, PT ;  /* 0x000000121200720b */ /* 0x000fe40003fa8000 */
[----:B------:R-:W-:-:S02]  /*0630*/  SEL R24, R14, 0xff800000, P2 ;  /* 0xff8000000e187807 */ /* 0x000fc40001000000 */
[----:B------:R-:W-:Y:S02]  /*0640*/  SEL R25, R25, 0x2, P3 ;  /* 0x0000000219197807 */ /* 0x000fe40001800000 */
[----:B------:R-:W-:Y:S02]  /*0650*/  SEL R26, R26, 0x2, P6 ;  /* 0x000000021a1a7807 */ /* 0x000fe40003000000 */
[----:B------:R-:W-:Y:S02]  /*0660*/  FSETP.NAN.AND P3, PT, R24, R24, PT ;  /* 0x000000181800720b */ /* 0x000fe40003f68000 */
[----:B------:R-:W-:Y:S02]  /*0670*/  FSETP.GEU.AND P6, PT, R19, R6, PT ;  /* 0x000000061300720b */ /* 0x000fe40003fce000 */
[----:B------:R-:W-:Y:S02]  /*0680*/  SEL R28, R15, 0xff800000, P2 ;  /* 0xff8000000f1c7807 */ /* 0x000fe40001000000 */
[----:B------:R-:W-:-:S02]  /*0690*/  FSETP.GEU.AND P2, PT, R9, R18, PT ;  /* 0x000000120900720b */ /* 0x000fc40003f4e000 */
[----:B------:R-:W-:Y:S02]  /*06a0*/  @!P4 SEL R6, R6, R19, !P6 ;  /* 0x000000130606c207 */ /* 0x000fe40007000000 */
[----:B------:R-:W-:Y:S02]  /*06b0*/  FSETP.NAN.AND P4, PT, R28, R28, PT ;  /* 0x0000001c1c00720b */ /* 0x000fe40003f88000 */
[----:B------:R-:W-:Y:S02]  /*06c0*/  @!P5 SEL R18, R18, R9, !P2 ;  /* 0x000000091212d207 */ /* 0x000fe40005000000 */
[----:B------:R-:W-:Y:S02]  /*06d0*/  FSETP.GEU.AND P5, PT, R10, R24, PT ;  /* 0x000000180a00720b */ /* 0x000fe40003fae000 */
[----:B------:R-:W-:Y:S02]  /*06e0*/  SEL R19, R8, 0x2, P1 ;  /* 0x0000000208137807 */ /* 0x000fe40000800000 */
[----:B------:R-:W-:-:S02]  /*06f0*/  @!P3 SEL R24, R24, R10, !P5 ;  /* 0x0000000a1818b207 */ /* 0x000fc40006800000 */
[----:B------:R-:W-:Y:S02]  /*0700*/  FSETP.GEU.AND P3, PT, R11, R28, PT ;  /* 0x0000001c0b00720b */ /* 0x000fe40003f6e000 */
[----:B------:R-:W-:Y:S02]  /*0710*/  ISETP.GE.AND P1, PT, R5, 0x8400, PT ;  /* 0x000084000500780c */ /* 0x000fe40003f26270 */
[----:B------:R-:W-:Y:S02]  /*0720*/  LOP3.LUT R8, R7, R4, RZ, 0xfc, !PT ;  /* 0x0000000407087212 */ /* 0x000fe400078efcff */
[----:B------:R-:W-:Y:S02]  /*0730*/  @!P4 SEL R28, R28, R11, !P3 ;  /* 0x0000000b1c1cc207 */ /* 0x000fe40005800000 */
[----:B------:R-:W-:Y:S02]  /*0740*/  CS2R R10, SRZ ;  /* 0x00000000000a7805 */ /* 0x000fe4000001ff00 */
[----:B------:R-:W-:-:S02]  /*0750*/  ISETP.GT.AND P4, PT, R8, -0x1, !P1 ;  /* 0xffffffff0800780c */ /* 0x000fc40004f84270 */
[----:B------:R-:W-:-:S11]  /*0760*/  CS2R R8, SRZ ;  /* 0x0000000000087805 */ /* 0x000fd6000001ff00 */
[----:B------:R-:W2:Y:S01]  /*0770*/  @P4 LDG.E.128 R8, desc[UR4][R22.64] ;  /* 0x0000000416084981 */ /* 0x000ea2000c1e1d00 */
[----:B------:R-:W-:Y:S01]  /*0780*/  VIADD R17, R5, 0x210 ;  /* 0x0000021005117836 */ /* 0x000fe20000000000 */
[----:B------:R-:W-:Y:S02]  /*0790*/  CS2R R12, SRZ ;  /* 0x00000000000c7805 */ /* 0x000fe4000001ff00 */
[----:B------:R-:W-:Y:S01]  /*07a0*/  CS2R R14, SRZ ;  /* 0x00000000000e7805 */ /* 0x000fe2000001ff00 */
[----:B------:R-:W-:-:S05]  /*07b0*/  IMAD.WIDE R16, R17, 0x4, R2 ;  /* 0x0000000411107825 */ /* 0x000fca00078e0202 */
[----:B------:R1:W3:Y:S01]  /*07c0*/  @P0 LDG.E.128 R12, desc[UR4][R16.64] ;  /* 0x00000004100c0981 */ /* 0x0002e2000c1e1d00 */
[----:B------:R-:W-:Y:S02]  /*07d0*/  SEL R19, R19, 0x3, P6 ;  /* 0x0000000313137807 */ /* 0x000fe40003000000 */
[----:B------:R-:W-:Y:S02]  /*07e0*/  SEL R26, R26, 0x3, P2 ;  /* 0x000000031a1a7807 */ /* 0x000fe40001000000 */
[----:B------:R-:W-:Y:S02]  /*07f0*/  SEL R25, R25, 0x3, P5 ;  /* 0x0000000319197807 */ /* 0x000fe40002800000 */
[----:B-1----:R-:W-:Y:S02]  /*0800*/  SEL R16, R20, 0x3, P3 ;  /* 0x0000000314107807 */ /* 0x002fe40001800000 */
[----:B--2---:R-:W-:Y:S02]  /*0810*/  SEL R11, R11, 0xff800000, P4 ;  /* 0xff8000000b0b7807 */ /* 0x004fe40002000000 */
[----:B------:R-:W-:-:S02]  /*0820*/  SEL R21, R10, 0xff800000, P4 ;  /* 0xff8000000a157807 */ /* 0x000fc40002000000 */
[----:B------:R-:W-:Y:S02]  /*0830*/  FSETP.NAN.AND P6, PT, R11, R11, PT ;  /* 0x0000000b0b00720b */ /* 0x000fe40003fc8000 */
[----:B------:R-:W-:Y:S02]  /*0840*/  FSETP.NAN.AND P2, PT, R21, R21, PT ;  /* 0x000000151500720b */ /* 0x000fe40003f48000 */
[----:B------:R-:W-:Y:S02]  /*0850*/  SEL R9, R9, 0xff800000, P4 ;  /* 0xff80000009097807 */ /* 0x000fe40002000000 */
[----:B------:R-:W-:Y:S02]  /*0860*/  SEL R23, R8, 0xff800000, P4 ;  /* 0xff80000008177807 */ /* 0x000fe40002000000 */
[----:B------:R-:W-:Y:S02]  /*0870*/  FSETP.GEU.AND P5, PT, R28, R11, PT ;  /* 0x0000000b1c00720b */ /* 0x000fe40003fae000 */
[----:B------:R-:W-:-:S02]  /*0880*/  FSETP.NAN.AND P4, PT, R9, R9, PT ;  /* 0x000000090900720b */ /* 0x000fc40003f88000 */
[----:B------:R-:W-:Y:S02]  /*0890*/  FSETP.GEU.AND P3, PT, R24, R21, PT ;  /* 0x000000151800720b */ /* 0x000fe40003f6e000 */
[----:B------:R-:W-:Y:S02]  /*08a0*/  @!P6 SEL R11, R11, R28, !P5 ;  /* 0x0000001c0b0be207 */ /* 0x000fe40006800000 */
[----:B------:R-:W-:Y:S02]  /*08b0*/  FSETP.NAN.AND P6, PT, R23, R23, PT ;  /* 0x000000171700720b */ /* 0x000fe40003fc8000 */
[----:B------:R-:W-:Y:S02]  /*08c0*/  @!P2 SEL R21, R21, R24, !P3 ;  /* 0x000000181515a207 */ /* 0x000fe40005800000 */
[----:B------:R-:W-:Y:S02]  /*08d0*/  FSETP.GEU.AND P2, PT, R18, R9, PT ;  /* 0x000000091200720b */ /* 0x000fe40003f4e000 */
[----:B---3--:R-:W-:-:S02]  /*08e0*/  SEL R12, R12, 0xff800000, P0 ;  /* 0xff8000000c0c7807 */ /* 0x008fc40000000000 */
[----:B------:R-:W-:Y:S02]  /*08f0*/  @!P4 SEL R9, R9, R18, !P2 ;  /* 0x000000120909c207 */ /* 0x000fe40005000000 */
[----:B------:R-:W-:Y:S02]  /*0900*/  FSETP.GEU.AND P4, PT, R6, R23, PT ;  /* 0x000000170600720b */ /* 0x000fe40003f8e000 */
[----:B------:R-:W-:Y:S02]  /*0910*/  SEL R13, R13, 0xff800000, P0 ;  /* 0xff8000000d0d7807 */ /* 0x000fe40000000000 */
[----:B------:R-:W-:Y:S02]  /*0920*/  @!P6 SEL R23, R23, R6, !P4 ;  /* 0x000000061717e207 */ /* 0x000fe40006000000 */
[----:B------:R-:W-:Y:S02]  /*0930*/  FSETP.NAN.AND P6, PT, R12, R12, PT ;  /* 0x0000000c0c00720b */ /* 0x000fe40003fc8000 */
[----:B------:R-:W-:-:S02]  /*0940*/  SEL R16, R16, 0x4, P5 ;  /* 0x0000000410107807 */ /* 0x000fc40002800000 */
[----:B------:R-:W-:Y:S02]  /*0950*/  FSETP.NAN.AND P5, PT, R13, R13, PT ;  /* 0x0000000d0d00720b */ /* 0x000fe40003fa8000 */
[----:B------:R-:W-:Y:S02]  /*0960*/  SEL R14, R14, 0xff800000, P0 ;  /* 0xff8000000e0e7807 */ /* 0x000fe40000000000 */
[----:B------:R-:W-:Y:S02]  /*0970*/  SEL R18, R26, 0x4, P2 ;  /* 0x000000041a127807 */ /* 0x000fe40001000000 */
[----:B------:R-:W-:Y:S02]  /*0980*/  SEL R17, R25, 0x4, P3 ;  /* 0x0000000419117807 */ /* 0x000fe40001800000 */
[----:B------:R-:W-:Y:S02]  /*0990*/  FSETP.GEU.AND P2, PT, R23, R12, PT ;  /* 0x0000000c1700720b */ /* 0x000fe40003f4e000 */
[----:B------:R-:W-:-:S02]  /*09a0*/  FSETP.NAN.AND P3, PT, R14, R14, PT ;  /* 0x0000000e0e00720b */ /* 0x000fc40003f68000 */
[----:B------:R-:W-:Y:S01]  /*09b0*/  SEL R20, R15, 0xff800000, P0 ;  /* 0xff8000000f147807 */ /* 0x000fe20000000000 */
[----:B------:R-:W-:Y:S01]  /*09c0*/  VIADD R15, R7, 0x1 ;  /* 0x00000001070f7836 */ /* 0x000fe20000000000 */
[----:B------:R-:W-:Y:S01]  /*09d0*/  @!P6 SEL R12, R12, R23, !P2 ;  /* 0x000000170c0ce207 */ /* 0x000fe20005000000 */
[----:B------:R-:W-:Y:S01]  /*09e0*/  VIADD R7, R5, 0x630 ;  /* 0x0000063005077836 */ /* 0x000fe20000000000 */
[----:B------:R-:W-:Y:S02]  /*09f0*/  FSETP.GEU.AND P0, PT, R9, R13, PT ;  /* 0x0000000d0900720b */ /* 0x000fe40003f0e000 */
[----:B------:R-:W-:Y:S01]  /*0a00*/  FSETP.NAN.AND P6, PT, R20, R20, PT ;  /* 0x000000141400720b */ /* 0x000fe20003fc8000 */
[----:B------:R-:W-:Y:S01]  /*0a10*/  IMAD.WIDE R6, R7, 0x4, R2 ;  /* 0x0000000407067825 */ /* 0x000fe200078e0202 */
[----:B------:R-:W-:Y:S02]  /*0a20*/  @!P5 SEL R13, R13, R9, !P0 ;  /* 0x000000090d0dd207 */ /* 0x000fe40004000000 */
[----:B------:R-:W-:-:S02]  /*0a30*/  CS2R R8, SRZ ;  /* 0x0000000000087805 */ /* 0x000fc4000001ff00 */
[----:B------:R-:W-:Y:S02]  /*0a40*/  FSETP.GEU.AND P5, PT, R21, R14, PT ;  /* 0x0000000e1500720b */ /* 0x000fe40003fae000 */
[----:B------:R-:W-:Y:S02]  /*0a50*/  SEL R22, R19, 0x4, P4 ;  /* 0x0000000413167807 */ /* 0x000fe40002000000 */
[----:B------:R-:W-:Y:S02]  /*0a60*/  @!P3 SEL R14, R14, R21, !P5 ;  /* 0x000000150e0eb207 */ /* 0x000fe40006800000 */
[----:B------:R-:W-:Y:S02]  /*0a70*/  FSETP.GEU.AND P4, PT, R11, R20, PT ;  /* 0x000000140b00720b */ /* 0x000fe40003f8e000 */
[----:B------:R-:W-:Y:S02]  /*0a80*/  ISETP.GE.U32.AND P3, PT, R15, 0x4, PT ;  /* 0x000000040f00780c */ /* 0x000fe40003f66070 */
[----:B------:R-:W-:-:S02]  /*0a90*/  @!P6 SEL R20, R20, R11, !P4 ;  /* 0x0000000b1414e207 */ /* 0x000fc40006000000 */
[----:B------:R-:W-:Y:S02]  /*0aa0*/  CS2R R10, SRZ ;  /* 0x00000000000a7805 */ /* 0x000fe4000001ff00 */
[----:B------:R-:W-:-:S04]  /*0ab0*/  ISETP.GT.AND P6, PT, R4, RZ, !P3 ;  /* 0x000000ff0400720c */ /* 0x000fc80005fc4270 */
[----:B------:R-:W-:-:S13]  /*0ac0*/  ISETP.LT.AND P6, PT, R5, 0x8400, P6 ;  /* 0x000084000500780c */ /* 0x000fda00037c1270 */
[----:B------:R1:W2:Y:S01]  /*0ad0*/  @P6 LDG.E.128 R8, desc[UR4][R6.64] ;  /* 0x0000000406086981 */ /* 0x0002a2000c1e1d00 */
[----:B------:R-:W-:Y:S01]  /*0ae0*/  ISETP.GT.AND P3, PT, R4, -0x1, !P3 ;  /* 0xffffffff0400780c */ /* 0x000fe20005f64270 */
[C---:B------:R-:W-:Y:S01]  /*0af0*/  VIADD R25, R5.reuse, 0x840 ;  /* 0x0000084005197836 */ /* 0x040fe20000000000 */
[----:B------:R-:W-:Y:S02]  /*0b00*/  SEL R22, R22, 0x5, P2 ;  /* 0x0000000516167807 */ /* 0x000fe40001000000 */
[----:B------:R-:W-:Y:S02]  /*0b10*/  ISETP.LT.AND P3, PT, R5, 0x8400, P3 ;  /* 0x000084000500780c */ /* 0x000fe40001f61270 */
[----:B------:R-:W-:Y:S02]  /*0b20*/  SEL R18, R18, 0x5, P0 ;  /* 0x0000000512127807 */ /* 0x000fe40000000000 */
[----:B------:R-:W-:Y:S01]  /*0b30*/  SEL R17, R17, 0x5, P5 ;  /* 0x0000000511117807 */ /* 0x000fe20002800000 */
[----:B-1----:R-:W-:Y:S01]  /*0b40*/  IMAD.WIDE R6, R25, 0x4, R2 ;  /* 0x0000000419067825 */ /* 0x002fe200078e0202 */
[----:B------:R-:W-:-:S02]  /*0b50*/  SEL R16, R16, 0x5, P4 ;  /* 0x0000000510107807 */ /* 0x000fc40002000000 */
[----:B------:R-:W-:Y:S02]  /*0b60*/  LOP3.LUT R0, R15, R0, RZ, 0xfc, !PT ;  /* 0x000000000f007212 */ /* 0x000fe400078efcff */
[----:B--2---:R-:W-:Y:S02]  /*0b70*/  SEL R23, R11, 0xff800000, P6 ;  /* 0xff8000000b177807 */ /* 0x004fe40003000000 */
[----:B------:R-:W-:Y:S02]  /*0b80*/  SEL R21, R10, 0xff800000, P6 ;  /* 0xff8000000a157807 */ /* 0x000fe40003000000 */
[----:B------:R-:W-:Y:S02]  /*0b90*/  CS2R R10, SRZ ;  /* 0x00000000000a7805 */ /* 0x000fe4000001ff00 */
[----:B------:R-:W-:Y:S02]  /*0ba0*/  FSETP.NAN.AND P2, PT, R23, R23, PT ;  /* 0x000000171700720b */ /* 0x000fe40003f48000 */
[----:B------:R-:W-:-:S02]  /*0bb0*/  FSETP.NAN.AND P0, PT, R21, R21, PT ;  /* 0x000000151500720b */ /* 0x000fc40003f08000 */
[----:B------:R-:W-:Y:S02]  /*0bc0*/  SEL R19, R8, 0xff800000, P6 ;  /* 0xff80000008137807 */ /* 0x000fe40003000000 */
[----:B------:R-:W-:Y:S02]  /*0bd0*/  SEL R4, R9, 0xff800000, P6 ;  /* 0xff80000009047807 */ /* 0x000fe40003000000 */
[----:B------:R-:W-:Y:S02]  /*0be0*/  CS2R R8, SRZ ;  /* 0x0000000000087805 */ /* 0x000fe4000001ff00 */
[----:B------:R-:W-:Y:S02]  /*0bf0*/  FSETP.GEU.AND P5, PT, R20, R23, PT ;  /* 0x000000171400720b */ /* 0x000fe40003fae000 */
[----:B------:R-:W-:Y:S02]  /*0c00*/  FSETP.NAN.AND P6, PT, R4, R4, PT ;  /* 0x000000040400720b */ /* 0x000fe40003fc8000 */
[----:B------:R-:W-:Y:S01]  /*0c10*/  @!P2 SEL R23, R23, R20, !P5 ;  /* 0x000000141717a207 */ /* 0x000fe20006800000 */
[----:B------:R-:W2:Y:S01]  /*0c20*/  @P3 LDG.E.128 R8, desc[UR4][R6.64] ;  /* 0x0000000406083981 */ /* 0x000ea2000c1e1d00 */
[----:B------:R-:W-:-:S02]  /*0c30*/  FSETP.GEU.AND P2, PT, R14, R21, PT ;  /* 0x000000150e00720b */ /* 0x000fc40003f4e000 */
[----:B------:R-:W-:Y:S02]  /*0c40*/  FSETP.NAN.AND P4, PT, R19, R19, PT ;  /* 0x000000131300720b */ /* 0x000fe40003f88000 */
[----:B------:R-:W-:Y:S02]  /*0c50*/  @!P0 SEL R21, R21, R14, !P2 ;  /* 0x0000000e15158207 */ /* 0x000fe40005000000 */
[----:B------:R-:W-:Y:S02]  /*0c60*/  CS2R R14, SRZ ;  /* 0x00000000000e7805 */ /* 0x000fe4000001ff00 */
[----:B------:R-:W-:-:S04]  /*0c70*/  FSETP.GEU.AND P0, PT, R13, R4, PT ;  /* 0x000000040d00720b */ /* 0x000fc80003f0e000 */
[----:B------:R-:W-:Y:S01]  /*0c80*/  @!P6 SEL R4, R4, R13, !P0 ;  /* 0x0000000d0404e207 */ /* 0x000fe20004000000 */
[----:B------:R-:W-:Y:S01]  /*0c90*/  VIADD R13, R5, 0xa50 ;  /* 0x00000a50050d7836 */ /* 0x000fe20000000000 */
[----:B------:R-:W-:-:S03]  /*0ca0*/  FSETP.GEU.AND P6, PT, R12, R19, PT ;  /* 0x000000130c00720b */ /* 0x000fc60003fce000 */
[----:B------:R-:W-:Y:S01]  /*0cb0*/  IMAD.WIDE R2, R13, 0x4, R2 ;  /* 0x000000040d027825 */ /* 0x000fe200078e0202 */
[----:B------:R-:W-:Y:S02]  /*0cc0*/  @!P4 SEL R19, R19, R12, !P6 ;  /* 0x0000000c1313c207 */ /* 0x000fe40007000000 */
[----:B------:R-:W-:Y:S02]  /*0cd0*/  CS2R R12, SRZ ;  /* 0x00000000000c7805 */ /* 0x000fe4000001ff00 */
[----:B------:R-:W-:-:S13]  /*0ce0*/  ISETP.LT.U32.AND P4, PT, R0, 0x4, !P1 ;  /* 0x000000040000780c */ /* 0x000fda0004f81070 */
[----:B------:R1:W3:Y:S01]  /*0cf0*/  @P4 LDG.E.128 R12, desc[UR4][R2.64] ;  /* 0x00000004020c4981 */ /* 0x0002e2000c1e1d00 */
[----:B------:R-:W-:Y:S02]  /*0d00*/  SEL R0, R16, 0x6, P5 ;  /* 0x0000000610007807 */ /* 0x000fe40002800000 */
[----:B------:R-:W-:Y:S02]  /*0d10*/  SEL R17, R17, 0x6, P2 ;  /* 0x0000000611117807 */ /* 0x000fe40001000000 */
[----:B------:R-:W-:Y:S02]  /*0d20*/  SEL R18, R18, 0x6, P0 ;  /* 0x0000000612127807 */ /* 0x000fe40000000000 */
[----:B------:R-:W-:Y:S01]  /*0d30*/  SEL R22, R22, 0x6, P6 ;  /* 0x0000000616167807 */ /* 0x000fe20003000000 */
[----:B-1----:R-:W1:Y:S02]  /*0d40*/  LDC.64 R2, c[0x0][0x218] ;  /* 0x00008600ff027b82 */ /* 0x002e640000000a00 */
[----:B-1----:R-:W-:Y:S01]  /*0d50*/  IMAD.WIDE R2, R5, 0x4, R2 ;  /* 0x0000000405027825 */ /* 0x002fe200078e0202 */
[----:B--2---:R-:W-:-:S02]  /*0d60*/  SEL R8, R8, 0xff800000, P3 ;  /* 0xff80000008087807 */ /* 0x004fc40001800000 */
[----:B------:R-:W-:Y:S02]  /*0d70*/  SEL R9, R9, 0xff800000, P3 ;  /* 0xff80000009097807 */ /* 0x000fe40001800000 */
[-C--:B------:R-:W-:Y:S02]  /*0d80*/  FSETP.NAN.AND P5, PT, R8, R8.reuse, PT ;  /* 0x000000080800720b */ /* 0x080fe40003fa8000 */
[----:B------:R-:W-:Y:S02]  /*0d90*/  FSETP.NAN.AND P2, PT, R9, R9, PT ;  /* 0x000000090900720b */ /* 0x000fe40003f48000 */
[----:B------:R-:W-:Y:S02]  /*0da0*/  SEL R10, R10, 0xff800000, P3 ;  /* 0xff8000000a0a7807 */ /* 0x000fe40001800000 */
[----:B------:R-:W-:Y:S02]  /*0db0*/  FSETP.GEU.AND P0, PT, R19, R8, PT ;  /* 0x000000081300720b */ /* 0x000fe40003f0e000 */
[----:B------:R-:W-:-:S02]  /*0dc0*/  SEL R6, R11, 0xff800000, P3 ;  /* 0xff8000000b067807 */ /* 0x000fc40001800000 */
[----:B------:R-:W-:Y:S02]  /*0dd0*/  FSETP.NAN.AND P3, PT, R10, R10, PT ;  /* 0x0000000a0a00720b */ /* 0x000fe40003f68000 */
[----:B------:R-:W-:Y:S02]  /*0de0*/  FSETP.NAN.AND P6, PT, R6, R6, PT ;  /* 0x000000060600720b */ /* 0x000fe40003fc8000 */
[----:B------:R-:W-:Y:S02]  /*0df0*/  @!P5 SEL R8, R8, R19, !P0 ;  /* 0x000000130808d207 */ /* 0x000fe40004000000 */
[----:B------:R-:W-:Y:S02]  /*0e00*/  FSETP.GEU.AND P5, PT, R4, R9, PT ;  /* 0x000000090400720b */ /* 0x000fe40003fae000 */
[----:B------:R-:W-:Y:S02]  /*0e10*/  SEL R22, R22, 0x7, P0 ;  /* 0x0000000716167807 */ /* 0x000fe40000000000 */
[----:B------:R-:W-:-:S02]  /*0e20*/  @!P2 SEL R9, R9, R4, !P5 ;  /* 0x000000040909a207 */ /* 0x000fc40006800000 */
[----:B------:R-:W-:Y:S02]  /*0e30*/  FSETP.GEU.AND P2, PT, R21, R10, PT ;  /* 0x0000000a1500720b */ /* 0x000fe40003f4e000 */
[----:B------:R-:W-:Y:S02]  /*0e40*/  SEL R18, R18, 0x7, P5 ;  /* 0x0000000712127807 */ /* 0x000fe40002800000 */
[----:B------:R-:W-:Y:S02]  /*0e50*/  @!P3 SEL R10, R10, R21, !P2 ;  /* 0x000000150a0ab207 */ /* 0x000fe40005000000 */
[----:B------:R-:W-:Y:S02]  /*0e60*/  FSETP.GEU.AND P3, PT, R23, R6, PT ;  /* 0x000000061700720b */ /* 0x000fe40003f6e000 */
[----:B---3--:R-:W-:Y:S02]  /*0e70*/  SEL R15, R15, 0xff800000, P4 ;  /* 0xff8000000f0f7807 */ /* 0x008fe40002000000 */
[----:B------:R-:W-:-:S02]  /*0e80*/  @!P6 SEL R6, R6, R23, !P3 ;  /* 0x000000170606e207 */ /* 0x000fc40005800000 */
[----:B------:R-:W-:Y:S02]  /*0e90*/  FSETP.NAN.AND P6, PT, R15, R15, PT ;  /* 0x0000000f0f00720b */ /* 0x000fe40003fc8000 */
[----:B------:R-:W-:Y:S02]  /*0ea0*/  SEL R14, R14, 0xff800000, P4 ;  /* 0xff8000000e0e7807 */ /* 0x000fe40002000000 */
[----:B------:R-:W-:Y:S02]  /*0eb0*/  SEL R13, R13, 0xff800000, P4 ;  /* 0xff8000000d0d7807 */ /* 0x000fe40002000000 */
[----:B------:R-:W-:Y:S02]  /*0ec0*/  FSETP.NAN.AND P5, PT, R14, R14, PT ;  /* 0x0000000e0e00720b */ /* 0x000fe40003fa8000 */
[----:B------:R-:W-:Y:S02]  /*0ed0*/  SEL R12, R12, 0xff800000, P4 ;  /* 0xff8000000c0c7807 */ /* 0x000fe40002000000 */
[----:B------:R-:W-:-:S02]  /*0ee0*/  SEL R17, R17, 0x7, P2 ;  /* 0x0000000711117807 */ /* 0x000fc40001000000 */
[----:B------:R-:W-:Y:S02]  /*0ef0*/  FSETP.GEU.AND P4, PT, R6, R15, PT ;  /* 0x0000000f0600720b */ /* 0x000fe40003f8e000 */
[----:B------:R-:W-:Y:S02]  /*0f00*/  FSETP.NAN.AND P2, PT, R13, R13, PT ;  /* 0x0000000d0d00720b */ /* 0x000fe40003f48000 */
[----:B------:R-:W-:Y:S02]  /*0f10*/  @!P6 SEL R15, R15, R6, !P4 ;  /* 0x000000060f0fe207 */ /* 0x000fe40006000000 */
[----:B------:R-:W-:Y:S02]  /*0f20*/  SEL R0, R0, 0x7, P3 ;  /* 0x0000000700007807 */ /* 0x000fe40001800000 */
[----:B------:R-:W-:Y:S02]  /*0f30*/  FSETP.GEU.AND P6, PT, R10, R14, PT ;  /* 0x0000000e0a00720b */ /* 0x000fe40003fce000 */
[----:B------:R-:W-:-:S02]  /*0f40*/  FSETP.NAN.AND P3, PT, R12, R12, PT ;  /* 0x0000000c0c00720b */ /* 0x000fc40003f68000 */
[----:B------:R-:W-:Y:S02]  /*0f50*/  @!P5 SEL R14, R14, R10, !P6 ;  /* 0x0000000a0e0ed207 */ /* 0x000fe40007000000 */
[----:B------:R-:W-:Y:S02]  /*0f60*/  FSETP.GEU.AND P5, PT, R9, R13, PT ;  /* 0x0000000d0900720b */ /* 0x000fe40003fae000 */
[----:B------:R-:W-:Y:S02]  /*0f70*/  SEL R0, R0, 0x8, P4 ;  /* 0x0000000800007807 */ /* 0x000fe40002000000 */
[----:B------:R-:W-:Y:S02]  /*0f80*/  @!P2 SEL R13, R13, R9, !P5 ;  /* 0x000000090d0da207 */ /* 0x000fe40006800000 */
[----:B------:R-:W-:Y:S02]  /*0f90*/  FSETP.GEU.AND P2, PT, R8, R12, PT ;  /* 0x0000000c0800720b */ /* 0x000fe40003f4e000 */
[----:B------:R-:W-:-:S02]  /*0fa0*/  SEL R17, R17, 0x8, P6 ;  /* 0x0000000811117807 */ /* 0x000fc40003000000 */
[----:B------:R-:W-:Y:S02]  /*0fb0*/  @!P3 SEL R12, R12, R8, !P2 ;  /* 0x000000080c0cb207 */ /* 0x000fe40005000000 */
[----:B------:R-:W-:Y:S02]  /*0fc0*/  SEL R18, R18, 0x8, P5 ;  /* 0x0000000812127807 */ /* 0x000fe40002800000 */
[----:B------:R-:W-:Y:S01]  /*0fd0*/  SEL R7, R22, 0x8, P2 ;  /* 0x0000000816077807 */ /* 0x000fe20001000000 */
[----:B------:R1:W-:Y:S01]  /*0fe0*/  @!P1 STG.E.128 desc[UR4][R2.64], R12 ;  /* 0x0000000c02009986 */ /* 0x0003e2000c101d04 */
[----:B------:R-:W-:Y:S02]  /*0ff0*/  IADD3 R4, P0, R5, UR6, RZ ;  /* 0x0000000605047c10 */ /* 0x000fe4000ff1e0ff */
[----:B------:R-:W-:Y:S02]  /*1000*/  PRMT R0, R17, 0x3340, R0 ;  /* 0x0000334011007816 */ /* 0x000fe40000000000 */
[----:B------:R-:W-:-:S02]  /*1010*/  PRMT R7, R7, 0x3340, R18 ;  /* 0x0000334007077816 */ /* 0x000fc40000000012 */
[----:B------:R-:W-:Y:S02]  /*1020*/  LEA.HI.X.SX32 R5, R5, UR7, 0x1, P0 ;  /* 0x0000000705057c11 */ /* 0x000fe400080f0eff */
[----:B------:R-:W-:Y:S01]  /*1030*/  PRMT R7, R7, 0x5410, R0 ;  /* 0x0000541007077816 */ /* 0x000fe20000000000 */
[----:B------:R-:W-:Y:S06]  /*1040*/  @P1 EXIT ;  /* 0x000000000000194d */ /* 0x000fec0003800000 */
[----:B------:R-:W-:Y:S01]  /*1050*/  STG.E desc[UR4][R4.64], R7 ;  /* 0x0000000704007986 */ /* 0x000fe2000c101904 */
[----:B------:R-:W-:Y:S05]  /*1060*/  EXIT ;  /* 0x000000000000794d */ /* 0x000fea0003800000 */
.L_x_0:
[----:B------:R-:W-:-:S00]  /*1070*/  BRA `(.L_x_0) ;  /* 0xfffffffc00fc7947 */ /* 0x000fc0000383ffff */
[----:B------:R-:W-:-:S00]  /*1080*/  NOP ;  /* 0x0000000000007918 */ /* 0x000fc00000000000 */
[----:B------:R-:W-:-:S00]  /*1090*/  NOP ;  /* 0x0000000000007918 */ /* 0x000fc00000000000 */
[----:B------:R-:W-:-:S00]  /*10a0*/  NOP ;  /* 0x0000000000007918 */ /* 0x000fc00000000000 */
[----:B------:R-:W-:-:S00]  /*10b0*/  NOP ;  /* 0x0000000000007918 */ /* 0x000fc00000000000 */
[----:B------:R-:W-:-:S00]  /*10c0*/  NOP ;  /* 0x0000000000007918 */ /* 0x000fc00000000000 */
[----:B------:R-:W-:-:S00]  /*10d0*/  NOP ;  /* 0x0000000000007918 */ /* 0x000fc00000000000 */
[----:B------:R-:W-:-:S00]  /*10e0*/  NOP ;  /* 0x0000000000007918 */ /* 0x000fc00000000000 */
[----:B------:R-:W-:-:S00]  /*10f0*/  NOP ;  /* 0x0000000000007918 */ /* 0x000fc00000000000 */
.L_x_1:


//--------------------- .nv.constant0.triton_poi_fused_max_pool2d_with_indices_60 --------------------------
	.section	.nv.constant0.triton_poi_fused_max_pool2d_with_indices_60,"a",@progbits
	.sectionflags	@""
	.align	4
.nv.constant0.triton_poi_fused_max_pool2d_with_indices_60:
	.zero		556
